//
// Generated by NVIDIA NVVM Compiler
//
// Compiler Build ID: CL-36424714
// Cuda compilation tools, release 13.0, V13.0.88
// Based on NVVM 20.0.0
//

.version 9.0
.target sm_100
.address_size 64

	// .globl	_Z8hadamardiPiS_S_S_
// _ZZ8hadamardiPiS_S_S_E8warpSums has been demoted

.visible .entry _Z8hadamardiPiS_S_S_(
	.param .u32 _Z8hadamardiPiS_S_S__param_0,
	.param .u64 .ptr .align 1 _Z8hadamardiPiS_S_S__param_1,
	.param .u64 .ptr .align 1 _Z8hadamardiPiS_S_S__param_2,
	.param .u64 .ptr .align 1 _Z8hadamardiPiS_S_S__param_3,
	.param .u64 .ptr .align 1 _Z8hadamardiPiS_S_S__param_4
)
{
	.reg .pred 	%p<18>;
	.reg .b32 	%r<53>;
	.reg .b32 	%f<8>;
	.reg .b64 	%rd<16>;
	// demoted variable
	.shared .align 4 .b8 _ZZ8hadamardiPiS_S_S_E8warpSums[128];
	ld.param.u32 	%r12, [_Z8hadamardiPiS_S_S__param_0];
	ld.param.u64 	%rd4, [_Z8hadamardiPiS_S_S__param_1];
	ld.param.u64 	%rd5, [_Z8hadamardiPiS_S_S__param_2];
	ld.param.u64 	%rd6, [_Z8hadamardiPiS_S_S__param_3];
	ld.param.u64 	%rd7, [_Z8hadamardiPiS_S_S__param_4];
	mov.u32 	%r1, %tid.x;
	setp.gt.s32 	%p1, %r1, %r12;
	@%p1 bra 	$L__BB0_11;
	mov.u32 	%r2, %ctaid.x;
	setp.ge.u32 	%p2, %r1, %r12;
	mov.b32 	%r52, 0;
	@%p2 bra 	$L__BB0_4;
	mul.lo.s32 	%r3, %r12, %r2;
	mov.u32 	%r4, %ntid.x;
	cvta.to.global.u64 	%rd1, %rd4;
	cvta.to.global.u64 	%rd2, %rd5;
	cvta.to.global.u64 	%rd3, %rd6;
	mov.b32 	%r52, 0;
	mov.u32 	%r50, %r1;
$L__BB0_3:
	mul.wide.s32 	%rd8, %r50, 4;
	add.s64 	%rd9, %rd1, %rd8;
	ld.global.u32 	%r15, [%rd9];
	add.s64 	%rd10, %rd2, %rd8;
	ld.global.u32 	%r16, [%rd10];
	add.s32 	%r17, %r16, %r15;
	add.s32 	%r18, %r50, %r3;
	mul.wide.s32 	%rd11, %r18, 4;
	add.s64 	%rd12, %rd3, %rd11;
	ld.global.u32 	%r19, [%rd12];
	mad.lo.s32 	%r52, %r17, %r19, %r52;
	add.s32 	%r50, %r50, %r4;
	setp.lt.s32 	%p3, %r50, %r12;
	@%p3 bra 	$L__BB0_3;
$L__BB0_4:
	shfl.sync.down.b32	%r20|%p4, %r52, 16, 31, -1;
	add.s32 	%r21, %r20, %r52;
	shfl.sync.down.b32	%r22|%p5, %r21, 8, 31, -1;
	add.s32 	%r23, %r22, %r21;
	shfl.sync.down.b32	%r24|%p6, %r23, 4, 31, -1;
	add.s32 	%r25, %r24, %r23;
	shfl.sync.down.b32	%r26|%p7, %r25, 2, 31, -1;
	add.s32 	%r27, %r26, %r25;
	shfl.sync.down.b32	%r28|%p8, %r27, 1, 31, -1;
	add.s32 	%r10, %r28, %r27;
	and.b32  	%r29, %r1, 31;
	setp.ne.s32 	%p9, %r29, 0;
	@%p9 bra 	$L__BB0_6;
	cvt.rn.f32.s32 	%f3, %r10;
	cvt.rzi.s32.f32 	%r30, %f3;
	cvt.rn.f32.s32 	%f4, %r30;
	shr.u32 	%r31, %r1, 3;
	mov.u32 	%r32, _ZZ8hadamardiPiS_S_S_E8warpSums;
	add.s32 	%r33, %r32, %r31;
	st.shared.f32 	[%r33], %f4;
$L__BB0_6:
	bar.sync 	0;
	mov.u32 	%r34, %ntid.x;
	shr.u32 	%r35, %r34, 5;
	setp.ge.u32 	%p10, %r1, %r35;
	@%p10 bra 	$L__BB0_8;
	shl.b32 	%r36, %r1, 2;
	mov.u32 	%r37, _ZZ8hadamardiPiS_S_S_E8warpSums;
	add.s32 	%r38, %r37, %r36;
	ld.shared.f32 	%f7, [%r38];
	bra.uni 	$L__BB0_9;
$L__BB0_8:
	setp.gt.u32 	%p11, %r1, 31;
	mov.f32 	%f7, 0f00000000;
	@%p11 bra 	$L__BB0_11;
$L__BB0_9:
	cvt.rzi.s32.f32 	%r39, %f7;
	shfl.sync.down.b32	%r40|%p12, %r39, 16, 31, -1;
	add.s32 	%r41, %r40, %r39;
	shfl.sync.down.b32	%r42|%p13, %r41, 8, 31, -1;
	add.s32 	%r43, %r42, %r41;
	shfl.sync.down.b32	%r44|%p14, %r43, 4, 31, -1;
	add.s32 	%r45, %r44, %r43;
	shfl.sync.down.b32	%r46|%p15, %r45, 2, 31, -1;
	add.s32 	%r47, %r46, %r45;
	shfl.sync.down.b32	%r48|%p16, %r47, 1, 31, -1;
	add.s32 	%r11, %r48, %r47;
	setp.ne.s32 	%p17, %r1, 0;
	@%p17 bra 	$L__BB0_11;
	cvt.rn.f32.s32 	%f6, %r11;
	cvt.rzi.s32.f32 	%r49, %f6;
	cvta.to.global.u64 	%rd13, %rd7;
	mul.wide.u32 	%rd14, %r2, 4;
	add.s64 	%rd15, %rd13, %rd14;
	st.global.u32 	[%rd15], %r49;
$L__BB0_11:
	ret;

}


// ===== COMPILED SASS (sm_100) =====

	.target	sm_100

	.elftype	@"ET_EXEC"


//--------------------- .note.nv.tkinfo           --------------------------
	.section	.note.nv.tkinfo,"",@"SHT_NOTE"
	.sectionflags	@"SHF_NOTE_NV_TKINFO"
	.tkinfo
        /*0018*/ 	.word	0x00000002
        /*0030*/ 	.string	""
        /*0030*/ 	.string	"ptxas"
        /*0030*/ 	.string	"Cuda compilation tools, release 13.0, V13.0.88"
        /*0030*/ 	.string	"Build cuda_13.0.r13.0/compiler.36424714_0"
        /*0030*/ 	.string	"-arch sm_100 -m 64 "



//--------------------- .note.nv.cuinfo           --------------------------
	.section	.note.nv.cuinfo,"",@"SHT_NOTE"
	.sectionflags	@"SHF_NOTE_NV_CUINFO"
        /*0018*/ 	.short	0x0002
        /*001a*/ 	.short	0x0064
        /*001c*/ 	.short	0x0082
	.zero		2


//--------------------- .nv.info                  --------------------------
	.section	.nv.info,"",@"SHT_CUDA_INFO"
	.align	4


	//----- nvinfo : EIATTR_REGCOUNT
	.align		4
        /*0000*/ 	.byte	0x04, 0x2f
        /*0002*/ 	.short	(.L_1 - .L_0)
	.align		4
.L_0:
        /*0004*/ 	.word	index@(_Z8hadamardiPiS_S_S_)
        /*0008*/ 	.word	0x00000015


	//----- nvinfo : EIATTR_FRAME_SIZE
	.align		4
.L_1:
        /*000c*/ 	.byte	0x04, 0x11
        /*000e*/ 	.short	(.L_3 - .L_2)
	.align		4
.L_2:
        /*0010*/ 	.word	index@(_Z8hadamardiPiS_S_S_)
        /*0014*/ 	.word	0x00000000


	//----- nvinfo : EIATTR_MIN_STACK_SIZE
	.align		4
.L_3:
        /*0018*/ 	.byte	0x04, 0x12
        /*001a*/ 	.short	(.L_5 - .L_4)
	.align		4
.L_4:
        /*001c*/ 	.word	index@(_Z8hadamardiPiS_S_S_)
        /*0020*/ 	.word	0x00000000
.L_5:


//--------------------- .nv.compat                --------------------------
	.section	.nv.compat,"",@"SHT_CUDA_COMPAT_INFO"
	.align	4
        /*0000*/ 	.byte	0x02, 0x09, 0x00, 0x00, 0x02, 0x02, 0x01, 0x00, 0x02, 0x05, 0x05, 0x00, 0x03, 0x07, 0x01, 0x01
        /*0010*/ 	.byte	0x02, 0x03, 0x00, 0x00, 0x02, 0x06, 0x01, 0x00, 0x04, 0x0b, 0x08, 0x00, 0x09, 0x00, 0x00, 0x00
        /*0020*/ 	.byte	0x00, 0x00, 0x00, 0x00


//--------------------- .nv.info._Z8hadamardiPiS_S_S_ --------------------------
	.section	.nv.info._Z8hadamardiPiS_S_S_,"",@"SHT_CUDA_INFO"
	.sectionflags	@""
	.align	4


	//----- nvinfo : EIATTR_CUDA_API_VERSION
	.align		4
        /*0000*/ 	.byte	0x04, 0x37
        /*0002*/ 	.short	(.L_7 - .L_6)
.L_6:
        /*0004*/ 	.word	0x00000082


	//----- nvinfo : EIATTR_KPARAM_INFO
	.align		4
.L_7:
        /*0008*/ 	.byte	0x04, 0x17
        /*000a*/ 	.short	(.L_9 - .L_8)
.L_8:
        /*000c*/ 	.word	0x00000000
        /*0010*/ 	.short	0x0004
        /*0012*/ 	.short	0x0020
        /*0014*/ 	.byte	0x00, 0xf5, 0x21, 0x00


	//----- nvinfo : EIATTR_KPARAM_INFO
	.align		4
.L_9:
        /*0018*/ 	.byte	0x04, 0x17
        /*001a*/ 	.short	(.L_11 - .L_10)
.L_10:
        /*001c*/ 	.word	0x00000000
        /*0020*/ 	.short	0x0003
        /*0022*/ 	.short	0x0018
        /*0024*/ 	.byte	0x00, 0xf5, 0x21, 0x00


	//----- nvinfo : EIATTR_KPARAM_INFO
	.align		4
.L_11:
        /*0028*/ 	.byte	0x04, 0x17
        /*002a*/ 	.short	(.L_13 - .L_12)
.L_12:
        /*002c*/ 	.word	0x00000000
        /*0030*/ 	.short	0x0002
        /*0032*/ 	.short	0x0010
        /*0034*/ 	.byte	0x00, 0xf5, 0x21, 0x00


	//----- nvinfo : EIATTR_KPARAM_INFO
	.align		4
.L_13:
        /*0038*/ 	.byte	0x04, 0x17
        /*003a*/ 	.short	(.L_15 - .L_14)
.L_14:
        /*003c*/ 	.word	0x00000000
        /*0040*/ 	.short	0x0001
        /*0042*/ 	.short	0x0008
        /*0044*/ 	.byte	0x00, 0xf5, 0x21, 0x00


	//----- nvinfo : EIATTR_KPARAM_INFO
	.align		4
.L_15:
        /*0048*/ 	.byte	0x04, 0x17
        /*004a*/ 	.short	(.L_17 - .L_16)
.L_16:
        /*004c*/ 	.word	0x00000000
        /*0050*/ 	.short	0x0000
        /*0052*/ 	.short	0x0000
        /*0054*/ 	.byte	0x00, 0xf0, 0x11, 0x00


	//----- nvinfo : EIATTR_SPARSE_MMA_MASK
	.align		4
.L_17:
        /*0058*/ 	.byte	0x03, 0x50
        /*005a*/ 	.short	0x0000


	//----- nvinfo : EIATTR_MAXREG_COUNT
	.align		4
        /*005c*/ 	.byte	0x03, 0x1b
        /*005e*/ 	.short	0x00ff


	//----- nvinfo : EIATTR_NUM_BARRIERS
	.align		4
        /*0060*/ 	.byte	0x02, 0x4c
        /*0062*/ 	.byte	0x01
	.zero		1


	//----- nvinfo : EIATTR_MERCURY_ISA_VERSION
	.align		4
        /*0064*/ 	.byte	0x03, 0x5f
        /*0066*/ 	.short	0x0101


	//----- nvinfo : EIATTR_COOP_GROUP_MASK_REGIDS
	.align		4
        /*0068*/ 	.byte	0x04, 0x29
        /*006a*/ 	.short	(.L_19 - .L_18)


	//   ....[0]....
.L_18:
        /*006c*/ 	.word	0xffffffff


	//   ....[1]....
        /*0070*/ 	.word	0xffffffff


	//   ....[2]....
        /*0074*/ 	.word	0xffffffff


	//   ....[3]....
        /*0078*/ 	.word	0xffffffff


	//   ....[4]....
        /*007c*/ 	.word	0xffffffff


	//   ....[5]....
        /*0080*/ 	.word	0xffffffff


	//   ....[6]....
        /*0084*/ 	.word	0xffffffff


	//   ....[7]....
        /*0088*/ 	.word	0xffffffff


	//   ....[8]....
        /*008c*/ 	.word	0xffffffff


	//   ....[9]....
        /*0090*/ 	.word	0xffffffff


	//----- nvinfo : EIATTR_COOP_GROUP_INSTR_OFFSETS
	.align		4
.L_19:
        /*0094*/ 	.byte	0x04, 0x28
        /*0096*/ 	.short	(.L_21 - .L_20)


	//   ....[0]....
.L_20:
        /*0098*/ 	.word	0x000001e0


	//   ....[1]....
        /*009c*/ 	.word	0x00000260


	//   ....[2]....
        /*00a0*/ 	.word	0x00000290


	//   ....[3]....
        /*00a4*/ 	.word	0x000002c0


	//   ....[4]....
        /*00a8*/ 	.word	0x00000300


	//   ....[5]....
        /*00ac*/ 	.word	0x00000420


	//   ....[6]....
        /*00b0*/ 	.word	0x00000440


	//   ....[7]....
        /*00b4*/ 	.word	0x00000460


	//   ....[8]....
        /*00b8*/ 	.word	0x00000480


	//   ....[9]....
        /*00bc*/ 	.word	0x000004a0


	//----- nvinfo : EIATTR_VRC_CTA_INIT_COUNT
	.align		4
.L_21:
        /*00c0*/ 	.byte	0x02, 0x4a
	.zero		1
	.zero		1


	//----- nvinfo : EIATTR_EXIT_INSTR_OFFSETS
	.align		4
        /*00c4*/ 	.byte	0x04, 0x1c
        /*00c6*/ 	.short	(.L_23 - .L_22)


	//   ....[0]....
.L_22:
        /*00c8*/ 	.word	0x00000040


	//   ....[1]....
        /*00cc*/ 	.word	0x000003d0


	//   ....[2]....
        /*00d0*/ 	.word	0x000004b0


	//   ....[3]....
        /*00d4*/ 	.word	0x00000520


	//----- nvinfo : EIATTR_CRS_STACK_SIZE
	.align		4
.L_23:
        /*00d8*/ 	.byte	0x04, 0x1e
        /*00da*/ 	.short	(.L_25 - .L_24)
.L_24:
        /*00dc*/ 	.word	0x00000000


	//----- nvinfo : EIATTR_CBANK_PARAM_SIZE
	.align		4
.L_25:
        /*00e0*/ 	.byte	0x03, 0x19
        /*00e2*/ 	.short	0x0028


	//----- nvinfo : EIATTR_PARAM_CBANK
	.align		4
        /*00e4*/ 	.byte	0x04, 0x0a
        /*00e6*/ 	.short	(.L_27 - .L_26)
	.align		4
.L_26:
        /*00e8*/ 	.word	index@(.nv.constant0._Z8hadamardiPiS_S_S_)
        /*00ec*/ 	.short	0x0380
        /*00ee*/ 	.short	0x0028


	//----- nvinfo : EIATTR_SW_WAR
	.align		4
.L_27:
        /*00f0*/ 	.byte	0x04, 0x36
        /*00f2*/ 	.short	(.L_29 - .L_28)
.L_28:
        /*00f4*/ 	.word	0x00000008
.L_29:


//--------------------- .nv.callgraph             --------------------------
	.section	.nv.callgraph,"",@"SHT_CUDA_CALLGRAPH"
	.align	4
	.sectionentsize	8
	.align		4
        /*0000*/ 	.word	0x00000000
	.align		4
        /*0004*/ 	.word	0xffffffff
	.align		4
        /*0008*/ 	.word	0x00000000
	.align		4
        /*000c*/ 	.word	0xfffffffe
	.align		4
        /*0010*/ 	.word	0x00000000
	.align		4
        /*0014*/ 	.word	0xfffffffd
	.align		4
        /*0018*/ 	.word	0x00000000
	.align		4
        /*001c*/ 	.word	0xfffffffc


//--------------------- .text._Z8hadamardiPiS_S_S_ --------------------------
	.section	.text._Z8hadamardiPiS_S_S_,"ax",@progbits
	.align	128
        .global         _Z8hadamardiPiS_S_S_
        .type           _Z8hadamardiPiS_S_S_,@function
        .size           _Z8hadamardiPiS_S_S_,(.L_x_6 - _Z8hadamardiPiS_S_S_)
        .other          _Z8hadamardiPiS_S_S_,@"STO_CUDA_ENTRY STV_DEFAULT"
_Z8hadamardiPiS_S_S_:
.text._Z8hadamardiPiS_S_S_:
[----:B------:R-:W-:Y:S01]  /*0000*/  LDC R1, c[0x0][0x37c] ;  /* 0x0000df00ff017b82 */ /* 0x000fe20000000800 */
[----:B------:R-:W0:Y:S01]  /*0010*/  S2R R8, SR_TID.X ;  /* 0x0000000000087919 */ /* 0x000e220000002100 */
[----:B------:R-:W0:Y:S02]  /*0020*/  LDCU UR4, c[0x0][0x380] ;  /* 0x00007000ff0477ac */ /* 0x000e240008000800 */
[----:B0-----:R-:W-:-:S13]  /*0030*/  ISETP.GT.AND P0, PT, R8, UR4, PT ;  /* 0x0000000408007c0c */ /* 0x001fda000bf04270 */
[----:B------:R-:W-:Y:S05]  /*0040*/  @P0 EXIT ;  /* 0x000000000000094d */ /* 0x000fea0003800000 */
[----:B------:R-:W0:Y:S01]  /*0050*/  S2R R0, SR_CTAID.X ;  /* 0x0000000000007919 */ /* 0x000e220000002500 */
[----:B------:R-:W-:Y:S01]  /*0060*/  ISETP.GE.U32.AND P0, PT, R8, UR4, PT ;  /* 0x0000000408007c0c */ /* 0x000fe2000bf06070 */
[----:B------:R-:W1:Y:S01]  /*0070*/  LDCU.64 UR6, c[0x0][0x358] ;  /* 0x00006b00ff0677ac */ /* 0x000e620008000a00 */
[----:B------:R-:W-:Y:S01]  /*0080*/  BSSY.RECONVERGENT B0, `(.L_x_0) ;  /* 0x0000015000007945 */ /* 0x000fe20003800200 */
[----:B------:R-:W-:-:S10]  /*0090*/  IMAD.MOV.U32 R9, RZ, RZ, RZ ;  /* 0x000000ffff097224 */ /* 0x000fd400078e00ff */
[----:B------:R-:W-:Y:S05]  /*00a0*/  @P0 BRA `(.L_x_1) ;  /* 0x0000000000480947 */ /* 0x000fea0003800000 */
[----:B------:R-:W2:Y:S01]  /*00b0*/  LDC R18, c[0x0][0x360] ;  /* 0x0000d800ff127b82 */ /* 0x000ea20000000800 */
[----:B------:R-:W-:Y:S02]  /*00c0*/  IMAD.MOV.U32 R9, RZ, RZ, RZ ;  /* 0x000000ffff097224 */ /* 0x000fe400078e00ff */
[----:B------:R-:W-:-:S05]  /*00d0*/  IMAD.MOV.U32 R17, RZ, RZ, R8 ;  /* 0x000000ffff117224 */ /* 0x000fca00078e0008 */
[----:B------:R-:W3:Y:S08]  /*00e0*/  LDC.64 R2, c[0x0][0x388] ;  /* 0x0000e200ff027b82 */ /* 0x000ef00000000a00 */
[----:B------:R-:W4:Y:S08]  /*00f0*/  LDC.64 R4, c[0x0][0x390] ;  /* 0x0000e400ff047b82 */ /* 0x000f300000000a00 */
[----:B------:R-:W0:Y:S02]  /*0100*/  LDC.64 R6, c[0x0][0x398] ;  /* 0x0000e600ff067b82 */ /* 0x000e240000000a00 */
.L_x_2:
[----:B---3--:R-:W-:-:S04]  /*0110*/  IMAD.WIDE R10, R17, 0x4, R2 ;  /* 0x00000004110a7825 */ /* 0x008fc800078e0202 */
[----:B----4-:R-:W-:Y:S02]  /*0120*/  IMAD.WIDE R12, R17, 0x4, R4 ;  /* 0x00000004110c7825 */ /* 0x010fe400078e0204 */
[----:B-1----:R-:W3:Y:S02]  /*0130*/  LDG.E R10, desc[UR6][R10.64] ;  /* 0x000000060a0a7981 */ /* 0x002ee4000c1e1900 */
[----:B0-----:R-:W-:Y:S02]  /*0140*/  IMAD R15, R0, UR4, R17 ;  /* 0x00000004000f7c24 */ /* 0x001fe4000f8e0211 */
[----:B------:R-:W3:Y:S02]  /*0150*/  LDG.E R13, desc[UR6][R12.64] ;  /* 0x000000060c0d7981 */ /* 0x000ee4000c1e1900 */
[----:B------:R-:W-:-:S06]  /*0160*/  IMAD.WIDE R14, R15, 0x4, R6 ;  /* 0x000000040f0e7825 */ /* 0x000fcc00078e0206 */
[----:B------:R-:W4:Y:S01]  /*0170*/  LDG.E R14, desc[UR6][R14.64] ;  /* 0x000000060e0e7981 */ /* 0x000f22000c1e1900 */
[----:B--2---:R-:W-:-:S04]  /*0180*/  IADD3 R17, PT, PT, R18, R17, RZ ;  /* 0x0000001112117210 */ /* 0x004fc80007ffe0ff */
[----:B------:R-:W-:Y:S01]  /*0190*/  ISETP.GE.AND P0, PT, R17, UR4, PT ;  /* 0x0000000411007c0c */ /* 0x000fe2000bf06270 */
[----:B---3--:R-:W-:-:S04]  /*01a0*/  IMAD.IADD R16, R10, 0x1, R13 ;  /* 0x000000010a107824 */ /* 0x008fc800078e020d */
[----:B----4-:R-:W-:-:S08]  /*01b0*/  IMAD R9, R16, R14, R9 ;  /* 0x0000000e10097224 */ /* 0x010fd000078e0209 */
[----:B------:R-:W-:Y:S05]  /*01c0*/  @!P0 BRA `(.L_x_2) ;  /* 0xfffffffc00d08947 */ /* 0x000fea000383ffff */
.L_x_1:
[----:B-1----:R-:W-:Y:S05]  /*01d0*/  BSYNC.RECONVERGENT B0 ;  /* 0x0000000000007941 */ /* 0x002fea0003800200 */
.L_x_0:
[----:B------:R-:W1:Y:S01]  /*01e0*/  SHFL.DOWN PT, R2, R9, 0x10, 0x1f ;  /* 0x0a001f0009027f89 */ /* 0x000e6200000e0000 */
[----:B------:R-:W2:Y:S01]  /*01f0*/  LDCU UR4, c[0x0][0x360] ;  /* 0x00006c00ff0477ac */ /* 0x000ea20008000800 */
[----:B------:R-:W-:Y:S01]  /*0200*/  LOP3.LUT P0, RZ, R8, 0x1f, RZ, 0xc0, !PT ;  /* 0x0000001f08ff7812 */ /* 0x000fe2000780c0ff */
[----:B------:R-:W-:-:S12]  /*0210*/  BSSY.RECONVERGENT B0, `(.L_x_3) ;  /* 0x000001e000007945 */ /* 0x000fd80003800200 */
[----:B------:R-:W3:Y:S01]  /*0220*/  @!P0 S2R R10, SR_CgaCtaId ;  /* 0x00000000000a8919 */ /* 0x000ee20000008800 */
[----:B--2---:R-:W-:Y:S01]  /*0230*/  USHF.R.U32.HI UR4, URZ, 0x5, UR4 ;  /* 0x00000005ff047899 */ /* 0x004fe20008011604 */
[----:B-1----:R-:W-:-:S05]  /*0240*/  IMAD.IADD R2, R2, 0x1, R9 ;  /* 0x0000000102027824 */ /* 0x002fca00078e0209 */
[----:B------:R-:W-:Y:S01]  /*0250*/  ISETP.GE.U32.AND P1, PT, R8, UR4, PT ;  /* 0x0000000408007c0c */ /* 0x000fe2000bf26070 */
[----:B------:R-:W1:-:S12]  /*0260*/  SHFL.DOWN PT, R3, R2, 0x8, 0x1f ;  /* 0x09001f0002037f89 */ /* 0x000e5800000e0000 */
[----:B------:R-:W2:Y:S01]  /*0270*/  @!P1 S2R R7, SR_CgaCtaId ;  /* 0x0000000000079919 */ /* 0x000ea20000008800 */
[----:B-1----:R-:W-:-:S05]  /*0280*/  IADD3 R3, PT, PT, R2, R3, RZ ;  /* 0x0000000302037210 */ /* 0x002fca0007ffe0ff */
[----:B------:R-:W1:Y:S02]  /*0290*/  SHFL.DOWN PT, R4, R3, 0x4, 0x1f ;  /* 0x08801f0003047f89 */ /* 0x000e6400000e0000 */
[----:B-1----:R-:W-:Y:S01]  /*02a0*/  IMAD.IADD R4, R3, 0x1, R4 ;  /* 0x0000000103047824 */ /* 0x002fe200078e0204 */
[----:B------:R-:W-:-:S04]  /*02b0*/  @!P0 MOV R3, 0x400 ;  /* 0x0000040000038802 */ /* 0x000fc80000000f00 */
[----:B------:R-:W1:Y:S01]  /*02c0*/  SHFL.DOWN PT, R5, R4, 0x2, 0x1f ;  /* 0x08401f0004057f89 */ /* 0x000e6200000e0000 */
[----:B---3--:R-:W-:Y:S01]  /*02d0*/  @!P0 LEA R3, R10, R3, 0x18 ;  /* 0x000000030a038211 */ /* 0x008fe200078ec0ff */
[----:B-1----:R-:W-:Y:S01]  /*02e0*/  IMAD.IADD R5, R4, 0x1, R5 ;  /* 0x0000000104057824 */ /* 0x002fe200078e0205 */
[----:B------:R-:W-:-:S04]  /*02f0*/  @!P1 MOV R4, 0x400 ;  /* 0x0000040000049802 */ /* 0x000fc80000000f00 */
[----:B------:R-:W1:Y:S01]  /*0300*/  SHFL.DOWN PT, R6, R5, 0x1, 0x1f ;  /* 0x08201f0005067f89 */ /* 0x000e6200000e0000 */
[----:B--2---:R-:W-:Y:S02]  /*0310*/  @!P1 LEA R7, R7, R4, 0x18 ;  /* 0x0000000407079211 */ /* 0x004fe400078ec0ff */
[C---:B------:R-:W-:Y:S02]  /*0320*/  @!P0 LEA.HI R4, R8.reuse, R3, RZ, 0x1d ;  /* 0x0000000308048211 */ /* 0x040fe400078fe8ff */
[----:B-1----:R-:W-:Y:S01]  /*0330*/  IADD3 R2, PT, PT, R5, R6, RZ ;  /* 0x0000000605027210 */ /* 0x002fe20007ffe0ff */
[----:B------:R-:W-:-:S03]  /*0340*/  @!P1 IMAD R5, R8, 0x4, R7 ;  /* 0x0000000408059824 */ /* 0x000fc600078e0207 */
[----:B------:R-:W-:-:S06]  /*0350*/  @!P0 I2FP.F32.S32 R2, R2 ;  /* 0x0000000200028245 */ /* 0x000fcc0000201400 */
[----:B------:R-:W1:Y:S02]  /*0360*/  @!P0 F2I.TRUNC.NTZ R2, R2 ;  /* 0x0000000200028305 */ /* 0x000e64000020f100 */
[----:B-1----:R-:W-:-:S05]  /*0370*/  @!P0 I2FP.F32.S32 R3, R2 ;  /* 0x0000000200038245 */ /* 0x002fca0000201400 */
[----:B------:R1:W-:Y:S01]  /*0380*/  @!P0 STS [R4], R3 ;  /* 0x0000000304008388 */ /* 0x0003e20000000800 */
[----:B------:R-:W-:Y:S06]  /*0390*/  BAR.SYNC.DEFER_BLOCKING 0x0 ;  /* 0x0000000000007b1d */ /* 0x000fec0000010000 */
[----:B------:R-:W2:Y:S01]  /*03a0*/  @!P1 LDS R5, [R5] ;  /* 0x0000000005059984 */ /* 0x000ea20000000800 */
[----:B------:R-:W-:Y:S05]  /*03b0*/  @!P1 BRA `(.L_x_4) ;  /* 0x00000000000c9947 */ /* 0x000fea0003800000 */
[----:B------:R-:W-:-:S13]  /*03c0*/  ISETP.GT.U32.AND P0, PT, R8, 0x1f, PT ;  /* 0x0000001f0800780c */ /* 0x000fda0003f04070 */
[----:B------:R-:W-:Y:S05]  /*03d0*/  @P0 EXIT ;  /* 0x000000000000094d */ /* 0x000fea0003800000 */
[----:B--2---:R-:W-:-:S07]  /*03e0*/  IMAD.MOV.U32 R5, RZ, RZ, RZ ;  /* 0x000000ffff057224 */ /* 0x004fce00078e00ff */
.L_x_4:
[----:B------:R-:W-:Y:S05]  /*03f0*/  BSYNC.RECONVERGENT B0 ;  /* 0x0000000000007941 */ /* 0x000fea0003800200 */
.L_x_3:
[----:B--2---:R-:W2:Y:S01]  /*0400*/  F2I.TRUNC.NTZ R5, R5 ;  /* 0x0000000500057305 */ /* 0x004ea2000020f100 */
[----:B------:R-:W-:Y:S01]  /*0410*/  ISETP.NE.AND P0, PT, R8, RZ, PT ;  /* 0x000000ff0800720c */ /* 0x000fe20003f05270 */
[----:B--2---:R-:W2:Y:S02]  /*0420*/  SHFL.DOWN PT, R2, R5, 0x10, 0x1f ;  /* 0x0a001f0005027f89 */ /* 0x004ea400000e0000 */
[----:B--2---:R-:W-:-:S05]  /*0430*/  IADD3 R2, PT, PT, R5, R2, RZ ;  /* 0x0000000205027210 */ /* 0x004fca0007ffe0ff */
[----:B-1----:R-:W1:Y:S02]  /*0440*/  SHFL.DOWN PT, R3, R2, 0x8, 0x1f ;  /* 0x09001f0002037f89 */ /* 0x002e6400000e0000 */
[----:B-1----:R-:W-:-:S05]  /*0450*/  IMAD.IADD R3, R2, 0x1, R3 ;  /* 0x0000000102037824 */ /* 0x002fca00078e0203 */
[----:B------:R-:W1:Y:S02]  /*0460*/  SHFL.DOWN PT, R4, R3, 0x4, 0x1f ;  /* 0x08801f0003047f89 */ /* 0x000e6400000e0000 */
[----:B-1----:R-:W-:-:S05]  /*0470*/  IMAD.IADD R4, R3, 0x1, R4 ;  /* 0x0000000103047824 */ /* 0x002fca00078e0204 */
[----:B------:R-:W1:Y:S02]  /*0480*/  SHFL.DOWN PT, R7, R4, 0x2, 0x1f ;  /* 0x08401f0004077f89 */ /* 0x000e6400000e0000 */
[----:B-1----:R-:W-:-:S05]  /*0490*/  IADD3 R7, PT, PT, R4, R7, RZ ;  /* 0x0000000704077210 */ /* 0x002fca0007ffe0ff */
[----:B------:R1:W2:Y:S01]  /*04a0*/  SHFL.DOWN PT, R6, R7, 0x1, 0x1f ;  /* 0x08201f0007067f89 */ /* 0x0002a200000e0000 */
[----:B------:R-:W-:Y:S05]  /*04b0*/  @P0 EXIT ;  /* 0x000000000000094d */ /* 0x000fea0003800000 */
[----:B------:R-:W0:Y:S01]  /*04c0*/  LDC.64 R2, c[0x0][0x3a0] ;  /* 0x0000e800ff027b82 */ /* 0x000e220000000a00 */
[----:B--2---:R-:W-:-:S05]  /*04d0*/  IMAD.IADD R4, R7, 0x1, R6 ;  /* 0x0000000107047824 */ /* 0x004fca00078e0206 */
[----:B------:R-:W-:-:S04]  /*04e0*/  I2FP.F32.S32 R4, R4 ;  /* 0x0000000400047245 */ /* 0x000fc80000201400 */
[----:B------:R-:W2:Y:S01]  /*04f0*/  F2I.TRUNC.NTZ R5, R4 ;  /* 0x0000000400057305 */ /* 0x000ea2000020f100 */
[----:B0-----:R-:W-:-:S05]  /*0500*/  IMAD.WIDE.U32 R2, R0, 0x4, R2 ;  /* 0x0000000400027825 */ /* 0x001fca00078e0002 */
[----:B--2---:R-:W-:Y:S01]  /*0510*/  STG.E desc[UR6][R2.64], R5 ;  /* 0x0000000502007986 */ /* 0x004fe2000c101906 */
[----:B------:R-:W-:Y:S05]  /*0520*/  EXIT ;  /* 0x000000000000794d */ /* 0x000fea0003800000 */
.L_x_5:
[----:B------:R-:W-:-:S00]  /*0530*/  BRA `(.L_x_5) ;  /* 0xfffffffc00fc7947 */ /* 0x000fc0000383ffff */
[----:B------:R-:W-:-:S00]  /*0540*/  NOP ;  /* 0x0000000000007918 */ /* 0x000fc00000000000 */
        /* <DEDUP_REMOVED lines=11> */
.L_x_6:


//--------------------- .nv.shared._Z8hadamardiPiS_S_S_ --------------------------
	.section	.nv.shared._Z8hadamardiPiS_S_S_,"aw",@nobits
	.sectionflags	@""
	.align	4
.nv.shared._Z8hadamardiPiS_S_S_:
	.zero		1152


//--------------------- .nv.shared.reserved.0     --------------------------
	.section	.nv.shared.reserved.0,"aw",@nobits
	.weak		__nv_reservedSMEM_offset_0_alias
	.size		__nv_reservedSMEM_offset_0_alias, 0, 64
	.other		__nv_reservedSMEM_offset_0_alias,@"STO_CUDA_RESERVED_SHARED STV_DEFAULT"
__nv_reservedSMEM_offset_0_alias:
	.zero		0
	.zero		64


//--------------------- .nv.constant0._Z8hadamardiPiS_S_S_ --------------------------
	.section	.nv.constant0._Z8hadamardiPiS_S_S_,"a",@progbits
	.sectionflags	@""
	.align	4
.nv.constant0._Z8hadamardiPiS_S_S_:
	.zero		936


//--------------------- SYMBOLS --------------------------

	.type		.nv.reservedSmem.offset0,@object
	.size		.nv.reservedSmem.offset0,0x4
	.type		.nv.reservedSmem.cap,@object
	.size		.nv.reservedSmem.cap,0x4
